//
// Generated by NVIDIA NVVM Compiler
//
// Compiler Build ID: CL-36424714
// Cuda compilation tools, release 13.0, V13.0.88
// Based on NVVM 20.0.0
//

.version 9.0
.target sm_100
.address_size 64

	// .globl	_Z23compute_ones_complementPiS_i

.visible .entry _Z23compute_ones_complementPiS_i(
	.param .u64 .ptr .align 1 _Z23compute_ones_complementPiS_i_param_0,
	.param .u64 .ptr .align 1 _Z23compute_ones_complementPiS_i_param_1,
	.param .u32 _Z23compute_ones_complementPiS_i_param_2
)
{


	ret;

}


// ===== COMPILED SASS (sm_100) =====

	.target	sm_100

	.elftype	@"ET_EXEC"


//--------------------- .note.nv.tkinfo           --------------------------
	.section	.note.nv.tkinfo,"",@"SHT_NOTE"
	.sectionflags	@"SHF_NOTE_NV_TKINFO"
	.tkinfo
        /*0018*/ 	.word	0x00000002
        /*0030*/ 	.string	""
        /*0030*/ 	.string	"ptxas"
        /*0030*/ 	.string	"Cuda compilation tools, release 13.0, V13.0.88"
        /*0030*/ 	.string	"Build cuda_13.0.r13.0/compiler.36424714_0"
        /*0030*/ 	.string	"-arch sm_100 -m 64 "



//--------------------- .note.nv.cuinfo           --------------------------
	.section	.note.nv.cuinfo,"",@"SHT_NOTE"
	.sectionflags	@"SHF_NOTE_NV_CUINFO"
        /*0018*/ 	.short	0x0002
        /*001a*/ 	.short	0x0064
        /*001c*/ 	.short	0x0082
	.zero		2


//--------------------- .nv.info                  --------------------------
	.section	.nv.info,"",@"SHT_CUDA_INFO"
	.align	4


	//----- nvinfo : EIATTR_REGCOUNT
	.align		4
        /*0000*/ 	.byte	0x04, 0x2f
        /*0002*/ 	.short	(.L_1 - .L_0)
	.align		4
.L_0:
        /*0004*/ 	.word	index@(_Z23compute_ones_complementPiS_i)
        /*0008*/ 	.word	0x00000004


	//----- nvinfo : EIATTR_FRAME_SIZE
	.align		4
.L_1:
        /*000c*/ 	.byte	0x04, 0x11
        /*000e*/ 	.short	(.L_3 - .L_2)
	.align		4
.L_2:
        /*0010*/ 	.word	index@(_Z23compute_ones_complementPiS_i)
        /*0014*/ 	.word	0x00000000


	//----- nvinfo : EIATTR_MIN_STACK_SIZE
	.align		4
.L_3:
        /*0018*/ 	.byte	0x04, 0x12
        /*001a*/ 	.short	(.L_5 - .L_4)
	.align		4
.L_4:
        /*001c*/ 	.word	index@(_Z23compute_ones_complementPiS_i)
        /*0020*/ 	.word	0x00000000
.L_5:


//--------------------- .nv.compat                --------------------------
	.section	.nv.compat,"",@"SHT_CUDA_COMPAT_INFO"
	.align	4
        /*0000*/ 	.byte	0x02, 0x09, 0x00, 0x00, 0x02, 0x02, 0x01, 0x00, 0x02, 0x05, 0x05, 0x00, 0x03, 0x07, 0x01, 0x01
        /*0010*/ 	.byte	0x02, 0x03, 0x00, 0x00, 0x02, 0x06, 0x01, 0x00, 0x04, 0x0b, 0x08, 0x00, 0x09, 0x00, 0x00, 0x00
        /*0020*/ 	.byte	0x00, 0x00, 0x00, 0x00


//--------------------- .nv.info._Z23compute_ones_complementPiS_i --------------------------
	.section	.nv.info._Z23compute_ones_complementPiS_i,"",@"SHT_CUDA_INFO"
	.sectionflags	@""
	.align	4


	//----- nvinfo : EIATTR_CUDA_API_VERSION
	.align		4
        /*0000*/ 	.byte	0x04, 0x37
        /*0002*/ 	.short	(.L_7 - .L_6)
.L_6:
        /*0004*/ 	.word	0x00000082


	//----- nvinfo : EIATTR_KPARAM_INFO
	.align		4
.L_7:
        /*0008*/ 	.byte	0x04, 0x17
        /*000a*/ 	.short	(.L_9 - .L_8)
.L_8:
        /*000c*/ 	.word	0x00000000
        /*0010*/ 	.short	0x0002
        /*0012*/ 	.short	0x0010
        /*0014*/ 	.byte	0x00, 0xf0, 0x11, 0x00


	//----- nvinfo : EIATTR_KPARAM_INFO
	.align		4
.L_9:
        /*0018*/ 	.byte	0x04, 0x17
        /*001a*/ 	.short	(.L_11 - .L_10)
.L_10:
        /*001c*/ 	.word	0x00000000
        /*0020*/ 	.short	0x0001
        /*0022*/ 	.short	0x0008
        /*0024*/ 	.byte	0x00, 0xf5, 0x21, 0x00


	//----- nvinfo : EIATTR_KPARAM_INFO
	.align		4
.L_11:
        /*0028*/ 	.byte	0x04, 0x17
        /*002a*/ 	.short	(.L_13 - .L_12)
.L_12:
        /*002c*/ 	.word	0x00000000
        /*0030*/ 	.short	0x0000
        /*0032*/ 	.short	0x0000
        /*0034*/ 	.byte	0x00, 0xf5, 0x21, 0x00


	//----- nvinfo : EIATTR_SPARSE_MMA_MASK
	.align		4
.L_13:
        /*0038*/ 	.byte	0x03, 0x50
        /*003a*/ 	.short	0x0000


	//----- nvinfo : EIATTR_MAXREG_COUNT
	.align		4
        /*003c*/ 	.byte	0x03, 0x1b
        /*003e*/ 	.short	0x00ff


	//----- nvinfo : EIATTR_MERCURY_ISA_VERSION
	.align		4
        /*0040*/ 	.byte	0x03, 0x5f
        /*0042*/ 	.short	0x0101


	//----- nvinfo : EIATTR_VRC_CTA_INIT_COUNT
	.align		4
        /*0044*/ 	.byte	0x02, 0x4a
	.zero		1
	.zero		1


	//----- nvinfo : EIATTR_EXIT_INSTR_OFFSETS
	.align		4
        /*0048*/ 	.byte	0x04, 0x1c
        /*004a*/ 	.short	(.L_15 - .L_14)


	//   ....[0]....
.L_14:
        /*004c*/ 	.word	0x00000010


	//----- nvinfo : EIATTR_CBANK_PARAM_SIZE
	.align		4
.L_15:
        /*0050*/ 	.byte	0x03, 0x19
        /*0052*/ 	.short	0x0014


	//----- nvinfo : EIATTR_PARAM_CBANK
	.align		4
        /*0054*/ 	.byte	0x04, 0x0a
        /*0056*/ 	.short	(.L_17 - .L_16)
	.align		4
.L_16:
        /*0058*/ 	.word	index@(.nv.constant0._Z23compute_ones_complementPiS_i)
        /*005c*/ 	.short	0x0380
        /*005e*/ 	.short	0x0014


	//----- nvinfo : EIATTR_SW_WAR
	.align		4
.L_17:
        /*0060*/ 	.byte	0x04, 0x36
        /*0062*/ 	.short	(.L_19 - .L_18)
.L_18:
        /*0064*/ 	.word	0x00000008
.L_19:


//--------------------- .nv.callgraph             --------------------------
	.section	.nv.callgraph,"",@"SHT_CUDA_CALLGRAPH"
	.align	4
	.sectionentsize	8
	.align		4
        /*0000*/ 	.word	0x00000000
	.align		4
        /*0004*/ 	.word	0xffffffff
	.align		4
        /*0008*/ 	.word	0x00000000
	.align		4
        /*000c*/ 	.word	0xfffffffe
	.align		4
        /*0010*/ 	.word	0x00000000
	.align		4
        /*0014*/ 	.word	0xfffffffd
	.align		4
        /*0018*/ 	.word	0x00000000
	.align		4
        /*001c*/ 	.word	0xfffffffc


//--------------------- .text._Z23compute_ones_complementPiS_i --------------------------
	.section	.text._Z23compute_ones_complementPiS_i,"ax",@progbits
	.align	128
        .global         _Z23compute_ones_complementPiS_i
        .type           _Z23compute_ones_complementPiS_i,@function
        .size           _Z23compute_ones_complementPiS_i,(.L_x_1 - _Z23compute_ones_complementPiS_i)
        .other          _Z23compute_ones_complementPiS_i,@"STO_CUDA_ENTRY STV_DEFAULT"
_Z23compute_ones_complementPiS_i:
.text._Z23compute_ones_complementPiS_i:
[----:B------:R-:W-:Y:S01]  /*0000*/  LDC R1, c[0x0][0x37c] ;  /* 0x0000df00ff017b82 */ /* 0x000fe20000000800 */
[----:B------:R-:W-:Y:S05]  /*0010*/  EXIT ;  /* 0x000000000000794d */ /* 0x000fea0003800000 */
.L_x_0:
[----:B------:R-:W-:-:S00]  /*0020*/  BRA `(.L_x_0) ;  /* 0xfffffffc00fc7947 */ /* 0x000fc0000383ffff */
[----:B------:R-:W-:-:S00]  /*0030*/  NOP ;  /* 0x0000000000007918 */ /* 0x000fc00000000000 */
        /* <DEDUP_REMOVED lines=12> */
.L_x_1:


//--------------------- .nv.shared.reserved.0     --------------------------
	.section	.nv.shared.reserved.0,"aw",@nobits
	.weak		__nv_reservedSMEM_offset_0_alias
	.size		__nv_reservedSMEM_offset_0_alias, 0, 64
	.other		__nv_reservedSMEM_offset_0_alias,@"STO_CUDA_RESERVED_SHARED STV_DEFAULT"
__nv_reservedSMEM_offset_0_alias:
	.zero		0
	.zero		64


//--------------------- .nv.constant0._Z23compute_ones_complementPiS_i --------------------------
	.section	.nv.constant0._Z23compute_ones_complementPiS_i,"a",@progbits
	.sectionflags	@""
	.align	4
.nv.constant0._Z23compute_ones_complementPiS_i:
	.zero		916


//--------------------- SYMBOLS --------------------------

	.type		.nv.reservedSmem.offset0,@object
	.size		.nv.reservedSmem.offset0,0x4
